//
// Generated by NVIDIA NVVM Compiler
//
// Compiler Build ID: CL-36424714
// Cuda compilation tools, release 13.0, V13.0.88
// Based on NVVM 20.0.0
//

.version 9.0
.target sm_100
.address_size 64

	// .globl	_Z20matrixMultiplicationPKiS0_Pii

.visible .entry _Z20matrixMultiplicationPKiS0_Pii(
	.param .u64 .ptr .align 1 _Z20matrixMultiplicationPKiS0_Pii_param_0,
	.param .u64 .ptr .align 1 _Z20matrixMultiplicationPKiS0_Pii_param_1,
	.param .u64 .ptr .align 1 _Z20matrixMultiplicationPKiS0_Pii_param_2,
	.param .u32 _Z20matrixMultiplicationPKiS0_Pii_param_3
)
{
	.reg .pred 	%p<10>;
	.reg .b32 	%r<105>;
	.reg .b64 	%rd<67>;

	ld.param.u64 	%rd14, [_Z20matrixMultiplicationPKiS0_Pii_param_0];
	ld.param.u64 	%rd15, [_Z20matrixMultiplicationPKiS0_Pii_param_1];
	ld.param.u32 	%r29, [_Z20matrixMultiplicationPKiS0_Pii_param_3];
	cvta.to.global.u64 	%rd1, %rd15;
	cvta.to.global.u64 	%rd2, %rd14;
	mov.u32 	%r31, %ctaid.y;
	mov.u32 	%r32, %ntid.y;
	mov.u32 	%r33, %tid.y;
	mad.lo.s32 	%r1, %r31, %r32, %r33;
	mov.u32 	%r34, %ctaid.x;
	mov.u32 	%r35, %ntid.x;
	mov.u32 	%r36, %tid.x;
	mad.lo.s32 	%r2, %r34, %r35, %r36;
	setp.lt.s32 	%p1, %r29, 1;
	mov.b32 	%r104, 0;
	@%p1 bra 	$L__BB0_12;
	mul.lo.s32 	%r3, %r29, %r1;
	and.b32  	%r4, %r29, 7;
	setp.lt.u32 	%p2, %r29, 8;
	mov.b32 	%r99, 0;
	mov.u32 	%r104, %r99;
	@%p2 bra 	$L__BB0_4;
	and.b32  	%r99, %r29, 2147483640;
	neg.s32 	%r93, %r99;
	mul.wide.u32 	%rd16, %r29, 4;
	add.s64 	%rd3, %rd1, %rd16;
	mul.wide.u32 	%rd17, %r29, 8;
	add.s64 	%rd4, %rd1, %rd17;
	mul.wide.u32 	%rd18, %r29, 12;
	add.s64 	%rd5, %rd1, %rd18;
	mul.wide.u32 	%rd19, %r29, 16;
	add.s64 	%rd6, %rd1, %rd19;
	mul.wide.u32 	%rd20, %r29, 20;
	add.s64 	%rd7, %rd1, %rd20;
	mul.wide.u32 	%rd21, %r29, 24;
	add.s64 	%rd8, %rd1, %rd21;
	mul.wide.u32 	%rd22, %r29, 28;
	add.s64 	%rd9, %rd1, %rd22;
	mul.wide.u32 	%rd23, %r3, 4;
	add.s64 	%rd24, %rd23, %rd2;
	add.s64 	%rd66, %rd24, 16;
	mov.b32 	%r104, 0;
	mov.u32 	%r92, %r2;
$L__BB0_3:
	.pragma "nounroll";
	mul.wide.s32 	%rd25, %r92, 4;
	add.s64 	%rd26, %rd3, %rd25;
	add.s64 	%rd27, %rd4, %rd25;
	add.s64 	%rd28, %rd5, %rd25;
	add.s64 	%rd29, %rd6, %rd25;
	add.s64 	%rd30, %rd7, %rd25;
	add.s64 	%rd31, %rd8, %rd25;
	add.s64 	%rd32, %rd9, %rd25;
	add.s64 	%rd33, %rd1, %rd25;
	ld.global.u32 	%r40, [%rd66+-16];
	ld.global.u32 	%r41, [%rd33];
	mad.lo.s32 	%r42, %r41, %r40, %r104;
	ld.global.u32 	%r43, [%rd66+-12];
	ld.global.u32 	%r44, [%rd26];
	mad.lo.s32 	%r45, %r44, %r43, %r42;
	ld.global.u32 	%r46, [%rd66+-8];
	ld.global.u32 	%r47, [%rd27];
	mad.lo.s32 	%r48, %r47, %r46, %r45;
	ld.global.u32 	%r49, [%rd66+-4];
	ld.global.u32 	%r50, [%rd28];
	mad.lo.s32 	%r51, %r50, %r49, %r48;
	ld.global.u32 	%r52, [%rd66];
	ld.global.u32 	%r53, [%rd29];
	mad.lo.s32 	%r54, %r53, %r52, %r51;
	ld.global.u32 	%r55, [%rd66+4];
	ld.global.u32 	%r56, [%rd30];
	mad.lo.s32 	%r57, %r56, %r55, %r54;
	ld.global.u32 	%r58, [%rd66+8];
	ld.global.u32 	%r59, [%rd31];
	mad.lo.s32 	%r60, %r59, %r58, %r57;
	ld.global.u32 	%r61, [%rd66+12];
	ld.global.u32 	%r62, [%rd32];
	mad.lo.s32 	%r104, %r62, %r61, %r60;
	add.s32 	%r93, %r93, 8;
	shl.b32 	%r63, %r29, 3;
	add.s32 	%r92, %r92, %r63;
	add.s64 	%rd66, %rd66, 32;
	setp.ne.s32 	%p3, %r93, 0;
	@%p3 bra 	$L__BB0_3;
$L__BB0_4:
	setp.eq.s32 	%p4, %r4, 0;
	@%p4 bra 	$L__BB0_12;
	and.b32  	%r16, %r29, 3;
	setp.lt.u32 	%p5, %r4, 4;
	@%p5 bra 	$L__BB0_7;
	add.s32 	%r65, %r99, %r3;
	mul.wide.u32 	%rd34, %r65, 4;
	add.s64 	%rd35, %rd2, %rd34;
	ld.global.u32 	%r66, [%rd35];
	mad.lo.s32 	%r67, %r99, %r29, %r2;
	mul.wide.s32 	%rd36, %r67, 4;
	add.s64 	%rd37, %rd1, %rd36;
	ld.global.u32 	%r68, [%rd37];
	mad.lo.s32 	%r69, %r68, %r66, %r104;
	cvt.u64.u32 	%rd38, %r3;
	cvt.u64.u32 	%rd39, %r99;
	add.s64 	%rd40, %rd39, %rd38;
	shl.b64 	%rd41, %rd40, 2;
	add.s64 	%rd42, %rd2, %rd41;
	ld.global.u32 	%r70, [%rd42+4];
	mul.wide.u32 	%rd43, %r29, 4;
	add.s64 	%rd44, %rd37, %rd43;
	ld.global.u32 	%r71, [%rd44];
	mad.lo.s32 	%r72, %r71, %r70, %r69;
	ld.global.u32 	%r73, [%rd42+8];
	add.s64 	%rd45, %rd44, %rd43;
	ld.global.u32 	%r74, [%rd45];
	mad.lo.s32 	%r75, %r74, %r73, %r72;
	ld.global.u32 	%r76, [%rd42+12];
	add.s64 	%rd46, %rd45, %rd43;
	ld.global.u32 	%r77, [%rd46];
	mad.lo.s32 	%r104, %r77, %r76, %r75;
	add.s32 	%r99, %r99, 4;
$L__BB0_7:
	setp.eq.s32 	%p6, %r16, 0;
	@%p6 bra 	$L__BB0_12;
	setp.eq.s32 	%p7, %r16, 1;
	@%p7 bra 	$L__BB0_10;
	add.s32 	%r79, %r99, %r3;
	mul.wide.u32 	%rd47, %r79, 4;
	add.s64 	%rd48, %rd2, %rd47;
	ld.global.u32 	%r80, [%rd48];
	mad.lo.s32 	%r81, %r99, %r29, %r2;
	mul.wide.s32 	%rd49, %r81, 4;
	add.s64 	%rd50, %rd1, %rd49;
	ld.global.u32 	%r82, [%rd50];
	mad.lo.s32 	%r83, %r82, %r80, %r104;
	cvt.u64.u32 	%rd51, %r3;
	cvt.u64.u32 	%rd52, %r99;
	add.s64 	%rd53, %rd52, %rd51;
	shl.b64 	%rd54, %rd53, 2;
	add.s64 	%rd55, %rd2, %rd54;
	ld.global.u32 	%r84, [%rd55+4];
	mul.wide.u32 	%rd56, %r29, 4;
	add.s64 	%rd57, %rd50, %rd56;
	ld.global.u32 	%r85, [%rd57];
	mad.lo.s32 	%r104, %r85, %r84, %r83;
	add.s32 	%r99, %r99, 2;
$L__BB0_10:
	and.b32  	%r86, %r29, 1;
	setp.eq.b32 	%p8, %r86, 1;
	not.pred 	%p9, %p8;
	@%p9 bra 	$L__BB0_12;
	add.s32 	%r87, %r99, %r3;
	mul.wide.u32 	%rd58, %r87, 4;
	add.s64 	%rd59, %rd2, %rd58;
	ld.global.u32 	%r88, [%rd59];
	mad.lo.s32 	%r89, %r99, %r29, %r2;
	mul.wide.s32 	%rd60, %r89, 4;
	add.s64 	%rd61, %rd1, %rd60;
	ld.global.u32 	%r90, [%rd61];
	mad.lo.s32 	%r104, %r90, %r88, %r104;
$L__BB0_12:
	ld.param.u64 	%rd65, [_Z20matrixMultiplicationPKiS0_Pii_param_2];
	cvta.to.global.u64 	%rd62, %rd65;
	mad.lo.s32 	%r91, %r29, %r1, %r2;
	mul.wide.s32 	%rd63, %r91, 4;
	add.s64 	%rd64, %rd62, %rd63;
	st.global.u32 	[%rd64], %r104;
	ret;

}


// ===== COMPILED SASS (sm_100) =====

	.target	sm_100

	.elftype	@"ET_EXEC"


//--------------------- .note.nv.tkinfo           --------------------------
	.section	.note.nv.tkinfo,"",@"SHT_NOTE"
	.sectionflags	@"SHF_NOTE_NV_TKINFO"
	.tkinfo
        /*0018*/ 	.word	0x00000002
        /*0030*/ 	.string	""
        /*0030*/ 	.string	"ptxas"
        /*0030*/ 	.string	"Cuda compilation tools, release 13.0, V13.0.88"
        /*0030*/ 	.string	"Build cuda_13.0.r13.0/compiler.36424714_0"
        /*0030*/ 	.string	"-arch sm_100 -m 64 "



//--------------------- .note.nv.cuinfo           --------------------------
	.section	.note.nv.cuinfo,"",@"SHT_NOTE"
	.sectionflags	@"SHF_NOTE_NV_CUINFO"
        /*0018*/ 	.short	0x0002
        /*001a*/ 	.short	0x0064
        /*001c*/ 	.short	0x0082
	.zero		2


//--------------------- .nv.info                  --------------------------
	.section	.nv.info,"",@"SHT_CUDA_INFO"
	.align	4


	//----- nvinfo : EIATTR_REGCOUNT
	.align		4
        /*0000*/ 	.byte	0x04, 0x2f
        /*0002*/ 	.short	(.L_1 - .L_0)
	.align		4
.L_0:
        /*0004*/ 	.word	index@(_Z20matrixMultiplicationPKiS0_Pii)
        /*0008*/ 	.word	0x0000001e


	//----- nvinfo : EIATTR_FRAME_SIZE
	.align		4
.L_1:
        /*000c*/ 	.byte	0x04, 0x11
        /*000e*/ 	.short	(.L_3 - .L_2)
	.align		4
.L_2:
        /*0010*/ 	.word	index@(_Z20matrixMultiplicationPKiS0_Pii)
        /*0014*/ 	.word	0x00000000


	//----- nvinfo : EIATTR_MIN_STACK_SIZE
	.align		4
.L_3:
        /*0018*/ 	.byte	0x04, 0x12
        /*001a*/ 	.short	(.L_5 - .L_4)
	.align		4
.L_4:
        /*001c*/ 	.word	index@(_Z20matrixMultiplicationPKiS0_Pii)
        /*0020*/ 	.word	0x00000000
.L_5:


//--------------------- .nv.compat                --------------------------
	.section	.nv.compat,"",@"SHT_CUDA_COMPAT_INFO"
	.align	4
        /*0000*/ 	.byte	0x02, 0x09, 0x00, 0x00, 0x02, 0x02, 0x01, 0x00, 0x02, 0x05, 0x05, 0x00, 0x03, 0x07, 0x01, 0x01
        /*0010*/ 	.byte	0x02, 0x03, 0x00, 0x00, 0x02, 0x06, 0x01, 0x00, 0x04, 0x0b, 0x08, 0x00, 0x09, 0x00, 0x00, 0x00
        /*0020*/ 	.byte	0x00, 0x00, 0x00, 0x00


//--------------------- .nv.info._Z20matrixMultiplicationPKiS0_Pii --------------------------
	.section	.nv.info._Z20matrixMultiplicationPKiS0_Pii,"",@"SHT_CUDA_INFO"
	.sectionflags	@""
	.align	4


	//----- nvinfo : EIATTR_CUDA_API_VERSION
	.align		4
        /*0000*/ 	.byte	0x04, 0x37
        /*0002*/ 	.short	(.L_7 - .L_6)
.L_6:
        /*0004*/ 	.word	0x00000082


	//----- nvinfo : EIATTR_KPARAM_INFO
	.align		4
.L_7:
        /*0008*/ 	.byte	0x04, 0x17
        /*000a*/ 	.short	(.L_9 - .L_8)
.L_8:
        /*000c*/ 	.word	0x00000000
        /*0010*/ 	.short	0x0003
        /*0012*/ 	.short	0x0018
        /*0014*/ 	.byte	0x00, 0xf0, 0x11, 0x00


	//----- nvinfo : EIATTR_KPARAM_INFO
	.align		4
.L_9:
        /*0018*/ 	.byte	0x04, 0x17
        /*001a*/ 	.short	(.L_11 - .L_10)
.L_10:
        /*001c*/ 	.word	0x00000000
        /*0020*/ 	.short	0x0002
        /*0022*/ 	.short	0x0010
        /*0024*/ 	.byte	0x00, 0xf5, 0x21, 0x00


	//----- nvinfo : EIATTR_KPARAM_INFO
	.align		4
.L_11:
        /*0028*/ 	.byte	0x04, 0x17
        /*002a*/ 	.short	(.L_13 - .L_12)
.L_12:
        /*002c*/ 	.word	0x00000000
        /*0030*/ 	.short	0x0001
        /*0032*/ 	.short	0x0008
        /*0034*/ 	.byte	0x00, 0xf5, 0x21, 0x00


	//----- nvinfo : EIATTR_KPARAM_INFO
	.align		4
.L_13:
        /*0038*/ 	.byte	0x04, 0x17
        /*003a*/ 	.short	(.L_15 - .L_14)
.L_14:
        /*003c*/ 	.word	0x00000000
        /*0040*/ 	.short	0x0000
        /*0042*/ 	.short	0x0000
        /*0044*/ 	.byte	0x00, 0xf5, 0x21, 0x00


	//----- nvinfo : EIATTR_SPARSE_MMA_MASK
	.align		4
.L_15:
        /*0048*/ 	.byte	0x03, 0x50
        /*004a*/ 	.short	0x0000


	//----- nvinfo : EIATTR_MAXREG_COUNT
	.align		4
        /*004c*/ 	.byte	0x03, 0x1b
        /*004e*/ 	.short	0x00ff


	//----- nvinfo : EIATTR_MERCURY_ISA_VERSION
	.align		4
        /*0050*/ 	.byte	0x03, 0x5f
        /*0052*/ 	.short	0x0101


	//----- nvinfo : EIATTR_VRC_CTA_INIT_COUNT
	.align		4
        /*0054*/ 	.byte	0x02, 0x4a
	.zero		1
	.zero		1


	//----- nvinfo : EIATTR_EXIT_INSTR_OFFSETS
	.align		4
        /*0058*/ 	.byte	0x04, 0x1c
        /*005a*/ 	.short	(.L_17 - .L_16)


	//   ....[0]....
.L_16:
        /*005c*/ 	.word	0x00000ab0


	//----- nvinfo : EIATTR_CBANK_PARAM_SIZE
	.align		4
.L_17:
        /*0060*/ 	.byte	0x03, 0x19
        /*0062*/ 	.short	0x001c


	//----- nvinfo : EIATTR_PARAM_CBANK
	.align		4
        /*0064*/ 	.byte	0x04, 0x0a
        /*0066*/ 	.short	(.L_19 - .L_18)
	.align		4
.L_18:
        /*0068*/ 	.word	index@(.nv.constant0._Z20matrixMultiplicationPKiS0_Pii)
        /*006c*/ 	.short	0x0380
        /*006e*/ 	.short	0x001c


	//----- nvinfo : EIATTR_SW_WAR
	.align		4
.L_19:
        /*0070*/ 	.byte	0x04, 0x36
        /*0072*/ 	.short	(.L_21 - .L_20)
.L_20:
        /*0074*/ 	.word	0x00000008
.L_21:


//--------------------- .nv.callgraph             --------------------------
	.section	.nv.callgraph,"",@"SHT_CUDA_CALLGRAPH"
	.align	4
	.sectionentsize	8
	.align		4
        /*0000*/ 	.word	0x00000000
	.align		4
        /*0004*/ 	.word	0xffffffff
	.align		4
        /*0008*/ 	.word	0x00000000
	.align		4
        /*000c*/ 	.word	0xfffffffe
	.align		4
        /*0010*/ 	.word	0x00000000
	.align		4
        /*0014*/ 	.word	0xfffffffd
	.align		4
        /*0018*/ 	.word	0x00000000
	.align		4
        /*001c*/ 	.word	0xfffffffc


//--------------------- .text._Z20matrixMultiplicationPKiS0_Pii --------------------------
	.section	.text._Z20matrixMultiplicationPKiS0_Pii,"ax",@progbits
	.align	128
        .global         _Z20matrixMultiplicationPKiS0_Pii
        .type           _Z20matrixMultiplicationPKiS0_Pii,@function
        .size           _Z20matrixMultiplicationPKiS0_Pii,(.L_x_5 - _Z20matrixMultiplicationPKiS0_Pii)
        .other          _Z20matrixMultiplicationPKiS0_Pii,@"STO_CUDA_ENTRY STV_DEFAULT"
_Z20matrixMultiplicationPKiS0_Pii:
.text._Z20matrixMultiplicationPKiS0_Pii:
[----:B------:R-:W-:Y:S01]  /*0000*/  LDC R1, c[0x0][0x37c] ;  /* 0x0000df00ff017b82 */ /* 0x000fe20000000800 */
[----:B------:R-:W0:Y:S01]  /*0010*/  S2R R3, SR_TID.Y ;  /* 0x0000000000037919 */ /* 0x000e220000002200 */
[----:B------:R-:W1:Y:S06]  /*0020*/  LDCU UR18, c[0x0][0x398] ;  /* 0x00007300ff1277ac */ /* 0x000e6c0008000800 */
[----:B------:R-:W0:Y:S01]  /*0030*/  LDC R0, c[0x0][0x364] ;  /* 0x0000d900ff007b82 */ /* 0x000e220000000800 */
[----:B------:R-:W-:Y:S01]  /*0040*/  HFMA2 R12, -RZ, RZ, 0, 0 ;  /* 0x00000000ff0c7431 */ /* 0x000fe200000001ff */
[----:B------:R-:W2:Y:S01]  /*0050*/  S2R R2, SR_TID.X ;  /* 0x0000000000027919 */ /* 0x000ea20000002100 */
[----:B------:R-:W3:Y:S05]  /*0060*/  LDCU.64 UR16, c[0x0][0x358] ;  /* 0x00006b00ff1077ac */ /* 0x000eea0008000a00 */
[----:B------:R-:W0:Y:S08]  /*0070*/  S2UR UR4, SR_CTAID.Y ;  /* 0x00000000000479c3 */ /* 0x000e300000002600 */
[----:B------:R-:W2:Y:S01]  /*0080*/  S2UR UR5, SR_CTAID.X ;  /* 0x00000000000579c3 */ /* 0x000ea20000002500 */
[----:B-1----:R-:W-:-:S07]  /*0090*/  UISETP.GE.AND UP0, UPT, UR18, 0x1, UPT ;  /* 0x000000011200788c */ /* 0x002fce000bf06270 */
[----:B------:R-:W2:Y:S01]  /*00a0*/  LDC R13, c[0x0][0x360] ;  /* 0x0000d800ff0d7b82 */ /* 0x000ea20000000800 */
[----:B0-----:R-:W-:Y:S02]  /*00b0*/  IMAD R0, R0, UR4, R3 ;  /* 0x0000000400007c24 */ /* 0x001fe4000f8e0203 */
[----:B--2---:R-:W-:Y:S01]  /*00c0*/  IMAD R13, R13, UR5, R2 ;  /* 0x000000050d0d7c24 */ /* 0x004fe2000f8e0202 */
[----:B---3--:R-:W-:Y:S06]  /*00d0*/  BRA.U !UP0, `(.L_x_0) ;  /* 0x0000000908647547 */ /* 0x008fec000b800000 */
[----:B------:R-:W-:Y:S02]  /*00e0*/  UISETP.GE.U32.AND UP1, UPT, UR18, 0x8, UPT ;  /* 0x000000081200788c */ /* 0x000fe4000bf26070 */
[----:B------:R-:W-:Y:S01]  /*00f0*/  IMAD R5, R0, UR18, RZ ;  /* 0x0000001200057c24 */ /* 0x000fe2000f8e02ff */
[----:B------:R-:W-:Y:S01]  /*0100*/  ULOP3.LUT UR19, UR18, 0x7, URZ, 0xc0, !UPT ;  /* 0x0000000712137892 */ /* 0x000fe2000f8ec0ff */
[----:B------:R-:W-:Y:S01]  /*0110*/  MOV R12, RZ ;  /* 0x000000ff000c7202 */ /* 0x000fe20000000f00 */
[----:B------:R-:W-:Y:S02]  /*0120*/  UMOV UR4, URZ ;  /* 0x000000ff00047c82 */ /* 0x000fe40008000000 */
[----:B------:R-:W-:Y:S02]  /*0130*/  UISETP.NE.AND UP0, UPT, UR19, URZ, UPT ;  /* 0x000000ff1300728c */ /* 0x000fe4000bf05270 */
[----:B------:R-:W-:Y:S09]  /*0140*/  BRA.U !UP1, `(.L_x_1) ;  /* 0x0000000509087547 */ /* 0x000ff2000b800000 */
[----:B------:R-:W0:Y:S01]  /*0150*/  LDCU.128 UR20, c[0x0][0x380] ;  /* 0x00007000ff1477ac */ /* 0x000e220008000c00 */
[----:B------:R-:W-:Y:S02]  /*0160*/  MOV R12, RZ ;  /* 0x000000ff000c7202 */ /* 0x000fe40000000f00 */
[----:B------:R-:W-:Y:S01]  /*0170*/  MOV R14, R13 ;  /* 0x0000000d000e7202 */ /* 0x000fe20000000f00 */
[----:B------:R-:W-:-:S04]  /*0180*/  ULOP3.LUT UR4, UR18, 0x7ffffff8, URZ, 0xc0, !UPT ;  /* 0x7ffffff812047892 */ /* 0x000fc8000f8ec0ff */
[----:B------:R-:W-:Y:S01]  /*0190*/  UIADD3 UR5, UPT, UPT, -UR4, URZ, URZ ;  /* 0x000000ff04057290 */ /* 0x000fe2000fffe1ff */
[----:B0-----:R-:W-:Y:S01]  /*01a0*/  MOV R2, UR20 ;  /* 0x0000001400027c02 */ /* 0x001fe20008000f00 */
[----:B------:R-:W-:Y:S01]  /*01b0*/  UIMAD.WIDE.U32 UR6, UR18, 0xc, UR22 ;  /* 0x0000000c120678a5 */ /* 0x000fe2000f8e0016 */
[----:B------:R-:W-:Y:S01]  /*01c0*/  MOV R3, UR21 ;  /* 0x0000001500037c02 */ /* 0x000fe20008000f00 */
[----:B------:R-:W-:Y:S02]  /*01d0*/  UIMAD.WIDE.U32 UR8, UR18, 0x10, UR22 ;  /* 0x00000010120878a5 */ /* 0x000fe4000f8e0016 */
[----:B------:R-:W-:Y:S01]  /*01e0*/  UIMAD.WIDE.U32 UR10, UR18, 0x14, UR22 ;  /* 0x00000014120a78a5 */ /* 0x000fe2000f8e0016 */
[----:B------:R-:W-:Y:S01]  /*01f0*/  IMAD.WIDE.U32 R2, R5, 0x4, R2 ;  /* 0x0000000405027825 */ /* 0x000fe200078e0002 */
[----:B------:R-:W-:Y:S02]  /*0200*/  UIMAD.WIDE.U32 UR12, UR18, 0x18, UR22 ;  /* 0x00000018120c78a5 */ /* 0x000fe4000f8e0016 */
[----:B------:R-:W-:Y:S01]  /*0210*/  UIMAD.WIDE.U32 UR14, UR18, 0x1c, UR22 ;  /* 0x0000001c120e78a5 */ /* 0x000fe2000f8e0016 */
[----:B------:R-:W-:-:S04]  /*0220*/  IADD3 R2, P0, PT, R2, 0x10, RZ ;  /* 0x0000001002027810 */ /* 0x000fc80007f1e0ff */
[----:B------:R-:W-:-:S09]  /*0230*/  IADD3.X R3, PT, PT, RZ, R3, RZ, P0, !PT ;  /* 0x00000003ff037210 */ /* 0x000fd200007fe4ff */
.L_x_2:
[----:B------:R-:W-:Y:S01]  /*0240*/  HFMA2 R23, -RZ, RZ, 0, 2.384185791015625e-07 ;  /* 0x00000004ff177431 */ /* 0x000fe200000001ff */
[----:B------:R-:W-:Y:S01]  /*0250*/  UIMAD.WIDE.U32 UR24, UR18, 0x4, UR22 ;  /* 0x00000004121878a5 */ /* 0x000fe2000f8e0016 */
[----:B------:R-:W2:Y:S01]  /*0260*/  LDG.E R21, desc[UR16][R2.64+-0x10] ;  /* 0xfffff01002157981 */ /* 0x000ea2000c1e1900 */
[----:B------:R-:W-:Y:S01]  /*0270*/  UIMAD.WIDE.U32 UR20, UR18, 0x8, UR22 ;  /* 0x00000008121478a5 */ /* 0x000fe2000f8e0016 */
[----:B------:R-:W-:Y:S02]  /*0280*/  IMAD.MOV.U32 R11, RZ, RZ, 0x4 ;  /* 0x00000004ff0b7424 */ /* 0x000fe400078e00ff */
[----:B------:R-:W-:Y:S01]  /*0290*/  HFMA2 R7, -RZ, RZ, 0, 2.384185791015625e-07 ;  /* 0x00000004ff077431 */ /* 0x000fe200000001ff */
[----:B------:R-:W3:Y:S01]  /*02a0*/  LDG.E R19, desc[UR16][R2.64+-0xc] ;  /* 0xfffff41002137981 */ /* 0x000ee2000c1e1900 */
[----:B------:R-:W-:Y:S02]  /*02b0*/  MOV R8, UR24 ;  /* 0x0000001800087c02 */ /* 0x000fe40008000f00 */
[----:B------:R-:W-:Y:S01]  /*02c0*/  MOV R9, UR25 ;  /* 0x0000001900097c02 */ /* 0x000fe20008000f00 */
[C---:B------:R-:W-:Y:S01]  /*02d0*/  IMAD.WIDE R22, R14.reuse, R23, UR22 ;  /* 0x000000160e167e25 */ /* 0x040fe2000f8e0217 */
[----:B------:R-:W-:Y:S01]  /*02e0*/  MOV R24, UR20 ;  /* 0x0000001400187c02 */ /* 0x000fe20008000f00 */
[----:B------:R-:W4:Y:S01]  /*02f0*/  LDG.E R17, desc[UR16][R2.64+-0x8] ;  /* 0xfffff81002117981 */ /* 0x000f22000c1e1900 */
[----:B------:R-:W-:Y:S01]  /*0300*/  MOV R25, UR21 ;  /* 0x0000001500197c02 */ /* 0x000fe20008000f00 */
[----:B------:R-:W-:-:S02]  /*0310*/  IMAD.WIDE R8, R14, 0x4, R8 ;  /* 0x000000040e087825 */ /* 0x000fc400078e0208 */
[----:B------:R-:W2:Y:S02]  /*0320*/  LDG.E R22, desc[UR16][R22.64] ;  /* 0x0000001016167981 */ /* 0x000ea4000c1e1900 */
[C---:B------:R-:W-:Y:S01]  /*0330*/  IMAD.WIDE R24, R14.reuse, 0x4, R24 ;  /* 0x000000040e187825 */ /* 0x040fe200078e0218 */
[----:B------:R-:W-:Y:S01]  /*0340*/  MOV R5, 0x4 ;  /* 0x0000000400057802 */ /* 0x000fe20000000f00 */
[----:B------:R0:W3:Y:S02]  /*0350*/  LDG.E R20, desc[UR16][R8.64] ;  /* 0x0000001008147981 */ /* 0x0000e4000c1e1900 */
[C---:B------:R-:W-:Y:S02]  /*0360*/  IMAD.WIDE R10, R14.reuse, R11, UR6 ;  /* 0x000000060e0a7e25 */ /* 0x040fe4000f8e020b */
[----:B------:R-:W4:Y:S02]  /*0370*/  LDG.E R18, desc[UR16][R24.64] ;  /* 0x0000001018127981 */ /* 0x000f24000c1e1900 */
[----:B------:R-:W-:-:S04]  /*0380*/  IMAD.WIDE R4, R14, R5, UR8 ;  /* 0x000000080e047e25 */ /* 0x000fc8000f8e0205 */
[----:B------:R-:W-:Y:S01]  /*0390*/  HFMA2 R27, -RZ, RZ, 0, 2.384185791015625e-07 ;  /* 0x00000004ff1b7431 */ /* 0x000fe200000001ff */
[----:B------:R1:W5:Y:S01]  /*03a0*/  LDG.E R16, desc[UR16][R10.64] ;  /* 0x000000100a107981 */ /* 0x000362000c1e1900 */
[----:B0-----:R-:W-:-:S03]  /*03b0*/  MOV R9, 0x4 ;  /* 0x0000000400097802 */ /* 0x001fc60000000f00 */
[----:B------:R-:W5:Y:S01]  /*03c0*/  LDG.E R15, desc[UR16][R2.64+-0x4] ;  /* 0xfffffc10020f7981 */ /* 0x000f62000c1e1900 */
[----:B------:R-:W-:-:S03]  /*03d0*/  IMAD.WIDE R6, R14, R7, UR10 ;  /* 0x0000000a0e067e25 */ /* 0x000fc6000f8e0207 */
[----:B------:R0:W5:Y:S01]  /*03e0*/  LDG.E R4, desc[UR16][R4.64] ;  /* 0x0000001004047981 */ /* 0x000162000c1e1900 */
[----:B------:R-:W-:-:S03]  /*03f0*/  IMAD.WIDE R8, R14, R9, UR12 ;  /* 0x0000000c0e087e25 */ /* 0x000fc6000f8e0209 */
[----:B------:R-:W5:Y:S01]  /*0400*/  LDG.E R23, desc[UR16][R2.64] ;  /* 0x0000001002177981 */ /* 0x000f62000c1e1900 */
[----:B-1----:R-:W-:-:S03]  /*0410*/  IMAD.WIDE R10, R14, R27, UR14 ;  /* 0x0000000e0e0a7e25 */ /* 0x002fc6000f8e021b */
[----:B------:R-:W5:Y:S04]  /*0420*/  LDG.E R7, desc[UR16][R6.64] ;  /* 0x0000001006077981 */ /* 0x000f68000c1e1900 */
[----:B------:R-:W5:Y:S04]  /*0430*/  LDG.E R24, desc[UR16][R2.64+0x4] ;  /* 0x0000041002187981 */ /* 0x000f68000c1e1900 */
[----:B------:R-:W5:Y:S04]  /*0440*/  LDG.E R8, desc[UR16][R8.64] ;  /* 0x0000001008087981 */ /* 0x000f68000c1e1900 */
[----:B------:R-:W5:Y:S04]  /*0450*/  LDG.E R25, desc[UR16][R2.64+0x8] ;  /* 0x0000081002197981 */ /* 0x000f68000c1e1900 */
[----:B------:R-:W5:Y:S04]  /*0460*/  LDG.E R10, desc[UR16][R10.64] ;  /* 0x000000100a0a7981 */ /* 0x000f68000c1e1900 */
[----:B------:R1:W5:Y:S01]  /*0470*/  LDG.E R27, desc[UR16][R2.64+0xc] ;  /* 0x00000c10021b7981 */ /* 0x000362000c1e1900 */
[----:B------:R-:W-:-:S04]  /*0480*/  UIADD3 UR5, UPT, UPT, UR5, 0x8, URZ ;  /* 0x0000000805057890 */ /* 0x000fc8000fffe0ff */
[----:B------:R-:W-:Y:S01]  /*0490*/  UISETP.NE.AND UP1, UPT, UR5, URZ, UPT ;  /* 0x000000ff0500728c */ /* 0x000fe2000bf25270 */
[----:B0-----:R-:W-:Y:S02]  /*04a0*/  MOV R5, UR18 ;  /* 0x0000001200057c02 */ /* 0x001fe40008000f00 */
[----:B-1----:R-:W-:Y:S02]  /*04b0*/  IADD3 R2, P0, PT, R2, 0x20, RZ ;  /* 0x0000002002027810 */ /* 0x002fe40007f1e0ff */
[----:B------:R-:W-:Y:S02]  /*04c0*/  LEA R14, R5, R14, 0x3 ;  /* 0x0000000e050e7211 */ /* 0x000fe400078e18ff */
[----:B------:R-:W-:Y:S01]  /*04d0*/  IADD3.X R3, PT, PT, RZ, R3, RZ, P0, !PT ;  /* 0x00000003ff037210 */ /* 0x000fe200007fe4ff */
[----:B--2---:R-:W-:-:S04]  /*04e0*/  IMAD R21, R21, R22, R12 ;  /* 0x0000001615157224 */ /* 0x004fc800078e020c */
[----:B---3--:R-:W-:-:S04]  /*04f0*/  IMAD R19, R19, R20, R21 ;  /* 0x0000001413137224 */ /* 0x008fc800078e0215 */
[----:B----4-:R-:W-:-:S04]  /*0500*/  IMAD R17, R17, R18, R19 ;  /* 0x0000001211117224 */ /* 0x010fc800078e0213 */
[----:B-----5:R-:W-:-:S04]  /*0510*/  IMAD R15, R15, R16, R17 ;  /* 0x000000100f0f7224 */ /* 0x020fc800078e0211 */
[----:B------:R-:W-:-:S04]  /*0520*/  IMAD R4, R23, R4, R15 ;  /* 0x0000000417047224 */ /* 0x000fc800078e020f */
[----:B------:R-:W-:-:S04]  /*0530*/  IMAD R4, R24, R7, R4 ;  /* 0x0000000718047224 */ /* 0x000fc800078e0204 */
[----:B------:R-:W-:-:S04]  /*0540*/  IMAD R4, R25, R8, R4 ;  /* 0x0000000819047224 */ /* 0x000fc800078e0204 */
[----:B------:R-:W-:Y:S01]  /*0550*/  IMAD R12, R27, R10, R4 ;  /* 0x0000000a1b0c7224 */ /* 0x000fe200078e0204 */
[----:B------:R-:W-:Y:S06]  /*0560*/  BRA.U UP1, `(.L_x_2) ;  /* 0xfffffffd01347547 */ /* 0x000fec000b83ffff */
.L_x_1:
[----:B------:R-:W-:Y:S05]  /*0570*/  BRA.U !UP0, `(.L_x_0) ;  /* 0x00000005083c7547 */ /* 0x000fea000b800000 */
[----:B------:R-:W-:Y:S01]  /*0580*/  UISETP.GE.U32.AND UP0, UPT, UR19, 0x4, UPT ;  /* 0x000000041300788c */ /* 0x000fe2000bf06070 */
[----:B------:R-:W-:Y:S01]  /*0590*/  IMAD R2, R0, UR18, RZ ;  /* 0x0000001200027c24 */ /* 0x000fe2000f8e02ff */
[----:B------:R-:W-:-:S04]  /*05a0*/  ULOP3.LUT UR5, UR18, 0x3, URZ, 0xc0, !UPT ;  /* 0x0000000312057892 */ /* 0x000fc8000f8ec0ff */
[----:B------:R-:W-:-:S03]  /*05b0*/  UISETP.NE.AND UP1, UPT, UR5, URZ, UPT ;  /* 0x000000ff0500728c */ /* 0x000fc6000bf25270 */
[----:B------:R-:W-:Y:S08]  /*05c0*/  BRA.U !UP0, `(.L_x_3) ;  /* 0x00000001087c7547 */ /* 0x000ff0000b800000 */
[----:B------:R-:W0:Y:S01]  /*05d0*/  LDC.64 R6, c[0x0][0x388] ;  /* 0x0000e200ff067b82 */ /* 0x000e220000000a00 */
[----:B------:R-:W1:Y:S01]  /*05e0*/  LDCU.64 UR6, c[0x0][0x380] ;  /* 0x00007000ff0677ac */ /* 0x000e620008000a00 */
[----:B------:R-:W-:Y:S01]  /*05f0*/  MOV R4, UR4 ;  /* 0x0000000400047c02 */ /* 0x000fe20008000f00 */
[C---:B------:R-:W-:Y:S01]  /*0600*/  VIADD R3, R2.reuse, UR4 ;  /* 0x0000000402037c36 */ /* 0x040fe20008000000 */
[----:B------:R-:W-:Y:S02]  /*0610*/  MOV R11, UR18 ;  /* 0x00000012000b7c02 */ /* 0x000fe40008000f00 */
[----:B------:R-:W-:Y:S01]  /*0620*/  IADD3 R14, P0, PT, R2, UR4, RZ ;  /* 0x00000004020e7c10 */ /* 0x000fe2000ff1e0ff */
[----:B------:R-:W-:Y:S01]  /*0630*/  IMAD R5, R4, UR18, R13 ;  /* 0x0000001204057c24 */ /* 0x000fe2000f8e020d */
[----:B------:R-:W2:Y:S01]  /*0640*/  LDC.64 R8, c[0x0][0x380] ;  /* 0x0000e000ff087b82 */ /* 0x000ea20000000a00 */
[----:B------:R-:W-:Y:S02]  /*0650*/  MOV R15, UR18 ;  /* 0x00000012000f7c02 */ /* 0x000fe40008000f00 */
[----:B------:R-:W-:Y:S01]  /*0660*/  MOV R17, UR18 ;  /* 0x0000001200117c02 */ /* 0x000fe20008000f00 */
[----:B0-----:R-:W-:-:S04]  /*0670*/  IMAD.WIDE R6, R5, 0x4, R6 ;  /* 0x0000000405067825 */ /* 0x001fc800078e0206 */
[----:B------:R-:W-:Y:S02]  /*0680*/  IMAD.WIDE.U32 R10, R11, 0x4, R6 ;  /* 0x000000040b0a7825 */ /* 0x000fe400078e0006 */
[----:B------:R-:W3:Y:S02]  /*0690*/  LDG.E R6, desc[UR16][R6.64] ;  /* 0x0000001006067981 */ /* 0x000ee4000c1e1900 */
[----:B--2---:R-:W-:Y:S01]  /*06a0*/  IMAD.WIDE.U32 R8, R3, 0x4, R8 ;  /* 0x0000000403087825 */ /* 0x004fe200078e0008 */
[----:B------:R-:W-:Y:S02]  /*06b0*/  IADD3.X R3, PT, PT, RZ, RZ, RZ, P0, !PT ;  /* 0x000000ffff037210 */ /* 0x000fe400007fe4ff */
[----:B-1----:R-:W-:-:S03]  /*06c0*/  LEA R4, P0, R14, UR6, 0x2 ;  /* 0x000000060e047c11 */ /* 0x002fc6000f8010ff */
[----:B------:R-:W3:Y:S01]  /*06d0*/  LDG.E R9, desc[UR16][R8.64] ;  /* 0x0000001008097981 */ /* 0x000ee2000c1e1900 */
[----:B------:R-:W-:Y:S01]  /*06e0*/  LEA.HI.X R5, R14, UR7, R3, 0x2, P0 ;  /* 0x000000070e057c11 */ /* 0x000fe200080f1403 */
[----:B------:R-:W-:Y:S02]  /*06f0*/  IMAD.WIDE.U32 R14, R15, 0x4, R10 ;  /* 0x000000040f0e7825 */ /* 0x000fe400078e000a */
[----:B------:R-:W2:Y:S04]  /*0700*/  LDG.E R3, desc[UR16][R10.64] ;  /* 0x000000100a037981 */ /* 0x000ea8000c1e1900 */
[----:B------:R-:W2:Y:S01]  /*0710*/  LDG.E R18, desc[UR16][R4.64+0x4] ;  /* 0x0000041004127981 */ /* 0x000ea2000c1e1900 */
[----:B------:R-:W-:-:S03]  /*0720*/  IMAD.WIDE.U32 R16, R17, 0x4, R14 ;  /* 0x0000000411107825 */ /* 0x000fc600078e000e */
[----:B------:R-:W4:Y:S04]  /*0730*/  LDG.E R19, desc[UR16][R14.64] ;  /* 0x000000100e137981 */ /* 0x000f28000c1e1900 */
[----:B------:R-:W4:Y:S04]  /*0740*/  LDG.E R20, desc[UR16][R4.64+0x8] ;  /* 0x0000081004147981 */ /* 0x000f28000c1e1900 */
[----:B------:R-:W5:Y:S04]  /*0750*/  LDG.E R22, desc[UR16][R4.64+0xc] ;  /* 0x00000c1004167981 */ /* 0x000f68000c1e1900 */
[----:B------:R-:W5:Y:S01]  /*0760*/  LDG.E R16, desc[UR16][R16.64] ;  /* 0x0000001010107981 */ /* 0x000f62000c1e1900 */
[----:B------:R-:W-:Y:S01]  /*0770*/  UIADD3 UR4, UPT, UPT, UR4, 0x4, URZ ;  /* 0x0000000404047890 */ /* 0x000fe2000fffe0ff */
[----:B---3--:R-:W-:-:S04]  /*0780*/  IMAD R9, R9, R6, R12 ;  /* 0x0000000609097224 */ /* 0x008fc800078e020c */
[----:B--2---:R-:W-:-:S04]  /*0790*/  IMAD R3, R18, R3, R9 ;  /* 0x0000000312037224 */ /* 0x004fc800078e0209 */
[----:B----4-:R-:W-:-:S04]  /*07a0*/  IMAD R3, R20, R19, R3 ;  /* 0x0000001314037224 */ /* 0x010fc800078e0203 */
[----:B-----5:R-:W-:-:S07]  /*07b0*/  IMAD R12, R22, R16, R3 ;  /* 0x00000010160c7224 */ /* 0x020fce00078e0203 */
.L_x_3:
[----:B------:R-:W-:Y:S05]  /*07c0*/  BRA.U !UP1, `(.L_x_0) ;  /* 0x0000000109a87547 */ /* 0x000fea000b800000 */
[----:B------:R-:W-:Y:S01]  /*07d0*/  UISETP.NE.AND UP0, UPT, UR5, 0x1, UPT ;  /* 0x000000010500788c */ /* 0x000fe2000bf05270 */
[----:B------:R-:W-:Y:S01]  /*07e0*/  MOV R4, UR4 ;  /* 0x0000000400047c02 */ /* 0x000fe20008000f00 */
[----:B------:R-:W-:Y:S02]  /*07f0*/  ULOP3.LUT UR5, UR18, 0x1, URZ, 0xc0, !UPT ;  /* 0x0000000112057892 */ /* 0x000fe4000f8ec0ff */
[----:B------:R-:W-:Y:S02]  /*0800*/  MOV R17, UR18 ;  /* 0x0000001200117c02 */ /* 0x000fe40008000f00 */
[----:B------:R-:W-:Y:S01]  /*0810*/  UISETP.NE.U32.AND UP1, UPT, UR5, 0x1, UPT ;  /* 0x000000010500788c */ /* 0x000fe2000bf25070 */
[----:B------:R-:W-:-:S04]  /*0820*/  PLOP3.LUT P1, PT, PT, PT, UP0, 0x80, 0x8 ;  /* 0x000000000008781c */ /* 0x000fc80003f2f008 */
[----:B------:R-:W0:Y:S01]  /*0830*/  @UP0 LDCU.128 UR8, c[0x0][0x380] ;  /* 0x00007000ff0807ac */ /* 0x000e220008000c00 */
[----:B------:R-:W-:Y:S01]  /*0840*/  PLOP3.LUT P0, PT, PT, PT, UP1, 0x80, 0x8 ;  /* 0x000000000008781c */ /* 0x000fe20003f0f018 */
[----:B------:R-:W1:Y:S04]  /*0850*/  @UP0 LDCU.64 UR6, c[0x0][0x380] ;  /* 0x00007000ff0607ac */ /* 0x000e680008000a00 */
[----:B------:R-:W2:Y:S03]  /*0860*/  @!UP1 LDCU.128 UR12, c[0x0][0x380] ;  /* 0x00007000ff0c97ac */ /* 0x000ea60008000c00 */
[C---:B------:R-:W-:Y:S02]  /*0870*/  @P1 IADD3 R3, PT, PT, R2.reuse, UR4, RZ ;  /* 0x0000000402031c10 */ /* 0x040fe4000fffe0ff */
[----:B------:R-:W-:Y:S01]  /*0880*/  @P1 IADD3 R5, P2, PT, R2, UR4, RZ ;  /* 0x0000000402051c10 */ /* 0x000fe2000ff5e0ff */
[----:B------:R-:W-:-:S03]  /*0890*/  @UP0 UIADD3 UR4, UPT, UPT, UR4, 0x2, URZ ;  /* 0x0000000204040890 */ /* 0x000fc6000fffe0ff */
[----:B------:R-:W-:Y:S02]  /*08a0*/  @P1 IADD3.X R8, PT, PT, RZ, RZ, RZ, P2, !PT ;  /* 0x000000ffff081210 */ /* 0x000fe400017fe4ff */
[----:B0-----:R-:W-:Y:S01]  /*08b0*/  MOV R14, UR8 ;  /* 0x00000008000e7c02 */ /* 0x001fe20008000f00 */
[----:B------:R-:W-:Y:S01]  /*08c0*/  IMAD.U32 R6, RZ, RZ, UR10 ;  /* 0x0000000aff067e24 */ /* 0x000fe2000f8e00ff */
[----:B------:R-:W-:Y:S02]  /*08d0*/  MOV R15, UR9 ;  /* 0x00000009000f7c02 */ /* 0x000fe40008000f00 */
[----:B------:R-:W-:Y:S01]  /*08e0*/  MOV R7, UR11 ;  /* 0x0000000b00077c02 */ /* 0x000fe20008000f00 */
[----:B------:R-:W-:-:S04]  /*08f0*/  @P1 IMAD.WIDE.U32 R14, R3, 0x4, R14 ;  /* 0x00000004030e1825 */ /* 0x000fc800078e000e */
[----:B------:R-:W-:Y:S01]  /*0900*/  @P1 IMAD R3, R4, UR18, R13 ;  /* 0x0000001204031c24 */ /* 0x000fe2000f8e020d */
[----:B-1----:R-:W-:Y:S02]  /*0910*/  @P1 LEA R4, P2, R5, UR6, 0x2 ;  /* 0x0000000605041c11 */ /* 0x002fe4000f8410ff */
[----:B------:R-:W-:Y:S01]  /*0920*/  MOV R18, UR4 ;  /* 0x0000000400127c02 */ /* 0x000fe20008000f00 */
[----:B------:R-:W-:Y:S01]  /*0930*/  @P1 IMAD.WIDE R6, R3, 0x4, R6 ;  /* 0x0000000403061825 */ /* 0x000fe200078e0206 */
[----:B------:R-:W-:Y:S01]  /*0940*/  @P1 LEA.HI.X R5, R5, UR7, R8, 0x2, P2 ;  /* 0x0000000705051c11 */ /* 0x000fe200090f1408 */
[----:B------:R-:W3:Y:S01]  /*0950*/  @P1 LDG.E R3, desc[UR16][R14.64] ;  /* 0x000000100e031981 */ /* 0x000ee2000c1e1900 */
[----:B--2---:R-:W-:Y:S01]  /*0960*/  MOV R8, UR12 ;  /* 0x0000000c00087c02 */ /* 0x004fe20008000f00 */
[----:B------:R-:W-:Y:S01]  /*0970*/  @!P0 IMAD R21, R18, UR18, R13 ;  /* 0x0000001212158c24 */ /* 0x000fe2000f8e020d */
[----:B------:R-:W-:Y:S01]  /*0980*/  MOV R9, UR13 ;  /* 0x0000000d00097c02 */ /* 0x000fe20008000f00 */
[----:B------:R-:W-:Y:S01]  /*0990*/  @P1 IMAD.WIDE.U32 R16, R17, 0x4, R6 ;  /* 0x0000000411101825 */ /* 0x000fe200078e0006 */
[----:B------:R-:W-:Y:S01]  /*09a0*/  @!P0 IADD3 R19, PT, PT, R2, UR4, RZ ;  /* 0x0000000402138c10 */ /* 0x000fe2000fffe0ff */
[----:B------:R-:W3:Y:S01]  /*09b0*/  @P1 LDG.E R6, desc[UR16][R6.64] ;  /* 0x0000001006061981 */ /* 0x000ee2000c1e1900 */
[----:B------:R-:W-:-:S02]  /*09c0*/  MOV R10, UR14 ;  /* 0x0000000e000a7c02 */ /* 0x000fc40008000f00 */
[----:B------:R-:W-:Y:S01]  /*09d0*/  MOV R11, UR15 ;  /* 0x0000000f000b7c02 */ /* 0x000fe20008000f00 */
[----:B------:R-:W-:Y:S01]  /*09e0*/  @!P0 IMAD.WIDE.U32 R8, R19, 0x4, R8 ;  /* 0x0000000413088825 */ /* 0x000fe200078e0008 */
[----:B------:R-:W2:Y:S03]  /*09f0*/  @P1 LDG.E R16, desc[UR16][R16.64] ;  /* 0x0000001010101981 */ /* 0x000ea6000c1e1900 */
[----:B------:R-:W-:Y:S01]  /*0a00*/  @!P0 IMAD.WIDE R10, R21, 0x4, R10 ;  /* 0x00000004150a8825 */ /* 0x000fe200078e020a */
[----:B------:R-:W2:Y:S04]  /*0a10*/  @P1 LDG.E R4, desc[UR16][R4.64+0x4] ;  /* 0x0000041004041981 */ /* 0x000ea8000c1e1900 */
[----:B------:R-:W4:Y:S04]  /*0a20*/  @!P0 LDG.E R9, desc[UR16][R8.64] ;  /* 0x0000001008098981 */ /* 0x000f28000c1e1900 */
[----:B------:R-:W4:Y:S01]  /*0a30*/  @!P0 LDG.E R10, desc[UR16][R10.64] ;  /* 0x000000100a0a8981 */ /* 0x000f22000c1e1900 */
[----:B---3--:R-:W-:-:S04]  /*0a40*/  @P1 IMAD R3, R3, R6, R12 ;  /* 0x0000000603031224 */ /* 0x008fc800078e020c */
[----:B--2---:R-:W-:-:S04]  /*0a50*/  @P1 IMAD R12, R4, R16, R3 ;  /* 0x00000010040c1224 */ /* 0x004fc800078e0203 */
[----:B----4-:R-:W-:-:S07]  /*0a60*/  @!P0 IMAD R12, R9, R10, R12 ;  /* 0x0000000a090c8224 */ /* 0x010fce00078e020c */
.L_x_0:
[----:B------:R-:W0:Y:S01]  /*0a70*/  LDC.64 R2, c[0x0][0x390] ;  /* 0x0000e400ff027b82 */ /* 0x000e220000000a00 */
[----:B------:R-:W-:-:S04]  /*0a80*/  IMAD R13, R0, UR18, R13 ;  /* 0x00000012000d7c24 */ /* 0x000fc8000f8e020d */
[----:B0-----:R-:W-:-:S05]  /*0a90*/  IMAD.WIDE R2, R13, 0x4, R2 ;  /* 0x000000040d027825 */ /* 0x001fca00078e0202 */
[----:B------:R-:W-:Y:S01]  /*0aa0*/  STG.E desc[UR16][R2.64], R12 ;  /* 0x0000000c02007986 */ /* 0x000fe2000c101910 */
[----:B------:R-:W-:Y:S05]  /*0ab0*/  EXIT ;  /* 0x000000000000794d */ /* 0x000fea0003800000 */
.L_x_4:
[----:B------:R-:W-:-:S00]  /*0ac0*/  BRA `(.L_x_4) ;  /* 0xfffffffc00fc7947 */ /* 0x000fc0000383ffff */
[----:B------:R-:W-:-:S00]  /*0ad0*/  NOP ;  /* 0x0000000000007918 */ /* 0x000fc00000000000 */
        /* <DEDUP_REMOVED lines=10> */
.L_x_5:


//--------------------- .nv.shared.reserved.0     --------------------------
	.section	.nv.shared.reserved.0,"aw",@nobits
	.weak		__nv_reservedSMEM_offset_0_alias
	.size		__nv_reservedSMEM_offset_0_alias, 0, 64
	.other		__nv_reservedSMEM_offset_0_alias,@"STO_CUDA_RESERVED_SHARED STV_DEFAULT"
__nv_reservedSMEM_offset_0_alias:
	.zero		0
	.zero		64


//--------------------- .nv.constant0._Z20matrixMultiplicationPKiS0_Pii --------------------------
	.section	.nv.constant0._Z20matrixMultiplicationPKiS0_Pii,"a",@progbits
	.sectionflags	@""
	.align	4
.nv.constant0._Z20matrixMultiplicationPKiS0_Pii:
	.zero		924


//--------------------- SYMBOLS --------------------------

	.type		.nv.reservedSmem.offset0,@object
	.size		.nv.reservedSmem.offset0,0x4
